//
// Generated by NVIDIA NVVM Compiler
//
// Compiler Build ID: CL-36424714
// Cuda compilation tools, release 13.0, V13.0.88
// Based on NVVM 20.0.0
//

.version 9.0
.target sm_100
.address_size 64

	// .globl	_Z4funcPiiiy
.global .align 4 .b8 best[4];
.global .align 8 .b8 counter[8];
.const .align 4 .b8 mat[38400];

.visible .entry _Z4funcPiiiy(
	.param .u64 .ptr .align 1 _Z4funcPiiiy_param_0,
	.param .u32 _Z4funcPiiiy_param_1,
	.param .u32 _Z4funcPiiiy_param_2,
	.param .u64 _Z4funcPiiiy_param_3
)
{
	.reg .pred 	%p<18>;
	.reg .b16 	%rs<9>;
	.reg .b32 	%r<200>;
	.reg .b64 	%rd<53>;

	ld.param.u64 	%rd21, [_Z4funcPiiiy_param_0];
	ld.param.u32 	%r93, [_Z4funcPiiiy_param_1];
	ld.param.u32 	%r94, [_Z4funcPiiiy_param_2];
	cvta.to.global.u64 	%rd22, %rd21;
	mov.u32 	%r95, %ctaid.x;
	cvt.u64.u32 	%rd49, %r95;
	mov.u32 	%r1, %tid.x;
	mul.wide.u32 	%rd23, %r1, 4;
	add.s64 	%rd2, %rd22, %rd23;
	add.s64 	%rd3, %rd22, 384;
	mul.lo.s32 	%r2, %r93, 100;
	mul.lo.s32 	%r3, %r94, 100;
	add.s64 	%rd4, %rd2, -144;
$L__BB0_1:
	setp.eq.s32 	%p1, %r94, 0;
	ld.global.u32 	%r4, [best];
	mov.u32 	%r199, %r4;
	@%p1 bra 	$L__BB0_19;
	setp.lt.s32 	%p2, %r93, 2;
	ld.global.u32 	%r180, [%rd2];
	ld.global.u32 	%r179, [%rd2+128];
	ld.global.u32 	%r178, [%rd2+256];
	mov.b32 	%r73, 0;
	mov.u32 	%r72, %r73;
	mov.u32 	%r71, %r73;
	mov.u32 	%r175, %r73;
	mov.u32 	%r176, %r73;
	mov.u32 	%r177, %r73;
	mov.u64 	%rd48, %rd49;
	mov.u32 	%r181, %r73;
	@%p2 bra 	$L__BB0_11;
	mov.b16 	%rs8, 0;
	mov.b32 	%r181, 0;
	mov.u64 	%rd48, %rd49;
	mov.u32 	%r177, %r181;
	mov.u32 	%r176, %r181;
	mov.u32 	%r175, %r181;
	mov.u32 	%r71, %r181;
	mov.u32 	%r72, %r181;
	mov.u32 	%r73, %r181;
$L__BB0_4:
	mov.u64 	%rd49, %rd48;
	mov.u32 	%r18, %r181;
	add.s32 	%r181, %r18, 100;
	mul.hi.u64 	%rd24, %rd49, -6148914691236517205;
	shr.u64 	%rd48, %rd24, 1;
	mov.b64 	%rd26, 3;
	cvt.u32.u64 	%r99, %rd26;
	cvt.u32.u64 	%r100, %rd48;
	mul.lo.s32 	%r101, %r100, %r99;
	cvt.u32.u64 	%r102, %rd49;
	sub.s32 	%r98, %r102, %r101;
	setp.eq.s32 	%p3, %r98, 1;
	@%p3 bra 	$L__BB0_7;
	setp.ne.s32 	%p4, %r98, 0;
	@%p4 bra 	$L__BB0_8;
	mul.wide.u32 	%rd29, %r18, 4;
	add.s64 	%rd30, %rd2, %rd29;
	ld.global.u32 	%r106, [%rd30+400];
	add.s32 	%r180, %r106, %r180;
	ld.global.u32 	%r107, [%rd30+528];
	add.s32 	%r179, %r107, %r179;
	ld.global.u32 	%r108, [%rd30+656];
	add.s32 	%r178, %r108, %r178;
	bra.uni 	$L__BB0_10;
$L__BB0_7:
	mul.wide.u32 	%rd27, %r18, 4;
	add.s64 	%rd28, %rd2, %rd27;
	ld.global.u32 	%r103, [%rd28+400];
	add.s32 	%r177, %r103, %r177;
	ld.global.u32 	%r104, [%rd28+528];
	add.s32 	%r176, %r104, %r176;
	ld.global.u32 	%r105, [%rd28+656];
	add.s32 	%r175, %r105, %r175;
	mov.b16 	%rs8, 1;
	bra.uni 	$L__BB0_10;
$L__BB0_8:
	and.b16  	%rs5, %rs8, 255;
	setp.eq.s16 	%p5, %rs5, 0;
	mov.u32 	%r199, %r4;
	@%p5 bra 	$L__BB0_19;
	mul.wide.u32 	%rd31, %r18, 4;
	add.s64 	%rd32, %rd2, %rd31;
	ld.global.u32 	%r109, [%rd32+400];
	add.s32 	%r71, %r109, %r71;
	ld.global.u32 	%r110, [%rd32+528];
	add.s32 	%r72, %r110, %r72;
	ld.global.u32 	%r111, [%rd32+656];
	add.s32 	%r73, %r111, %r73;
	mov.b16 	%rs8, 1;
$L__BB0_10:
	add.s32 	%r112, %r2, -100;
	setp.lt.s32 	%p6, %r181, %r112;
	@%p6 bra 	$L__BB0_4;
$L__BB0_11:
	mov.u64 	%rd49, %rd48;
	mov.u32 	%r199, %r4;
$L__BB0_12:
	add.s32 	%r193, %r181, 100;
	abs.s32 	%r113, %r180;
	abs.s32 	%r114, %r179;
	abs.s32 	%r115, %r178;
	add.s32 	%r116, %r114, %r115;
	add.s32 	%r117, %r116, %r113;
	mov.b32 	%r118, -1;
	redux.sync.add.s32 %r59, %r117, %r118;
	abs.s32 	%r119, %r177;
	abs.s32 	%r120, %r176;
	abs.s32 	%r121, %r175;
	add.s32 	%r122, %r120, %r121;
	add.s32 	%r123, %r122, %r119;
	redux.sync.add.s32 %r60, %r123, %r118;
	abs.s32 	%r124, %r71;
	abs.s32 	%r125, %r72;
	abs.s32 	%r126, %r73;
	add.s32 	%r127, %r125, %r126;
	add.s32 	%r128, %r127, %r124;
	redux.sync.add.s32 %r61, %r128, %r118;
	setp.ne.s32 	%p7, %r193, %r3;
	@%p7 bra 	$L__BB0_14;
	add.s32 	%r136, %r60, %r59;
	add.s32 	%r137, %r136, %r61;
	max.s32 	%r199, %r199, %r137;
	mov.u32 	%r193, %r3;
	bra.uni 	$L__BB0_15;
$L__BB0_14:
	add.s32 	%r129, %r60, %r59;
	add.s32 	%r130, %r129, %r61;
	mul.wide.s32 	%rd34, %r181, 4;
	add.s64 	%rd35, %rd3, %rd34;
	ld.global.u32 	%r131, [%rd35+400];
	add.s32 	%r132, %r130, %r131;
	setp.gt.s32 	%p8, %r132, %r199;
	@%p8 bra 	$L__BB0_28;
$L__BB0_15:
	setp.eq.s32 	%p9, %r193, %r2;
	@%p9 bra 	$L__BB0_19;
	mad.lo.s32 	%r194, %r93, -100, %r193;
	mov.u64 	%rd50, %rd49;
$L__BB0_17:
	mul.wide.s32 	%rd38, %r193, 4;
	add.s64 	%rd12, %rd4, %rd38;
	mul.hi.u64 	%rd39, %rd50, -6148914691236517205;
	shr.u64 	%rd49, %rd39, 1;
	mul.lo.s64 	%rd41, %rd49, 3;
	sub.s64 	%rd13, %rd50, %rd41;
	setp.ne.s64 	%p10, %rd13, 2;
	@%p10 bra 	$L__BB0_25;
	ld.global.u32 	%r144, [%rd12+-256];
	sub.s32 	%r71, %r71, %r144;
	ld.global.u32 	%r145, [%rd12+-128];
	sub.s32 	%r72, %r72, %r145;
	ld.global.u32 	%r146, [%rd12];
	sub.s32 	%r73, %r73, %r146;
	add.s32 	%r194, %r194, -100;
	add.s32 	%r193, %r193, -100;
	setp.eq.s32 	%p12, %r194, 0;
	mov.u64 	%rd50, %rd49;
	@%p12 bra 	$L__BB0_19;
	bra.uni 	$L__BB0_17;
$L__BB0_19:
	setp.ne.s32 	%p13, %r1, 0;
	@%p13 bra 	$L__BB0_23;
	setp.le.s32 	%p14, %r199, %r4;
	@%p14 bra 	$L__BB0_22;
	atom.global.max.s32 	%r147, [best], %r199;
$L__BB0_22:
	atom.global.add.u64 	%rd49, [counter], 1;
$L__BB0_23:
	ld.param.u64 	%rd45, [_Z4funcPiiiy_param_3];
	// begin inline asm
	mov.b64 {%r148,%r149}, %rd49;
	// end inline asm
	shfl.sync.idx.b32	%r151|%p15, %r149, 0, 31, -1;
	shfl.sync.idx.b32	%r150|%p16, %r148, 0, 31, -1;
	// begin inline asm
	mov.b64 %rd49, {%r150,%r151};
	// end inline asm
	setp.lt.u64 	%p17, %rd49, %rd45;
	@%p17 bra 	$L__BB0_1;
	ret;
$L__BB0_25:
	add.s64 	%rd49, %rd50, 1;
	setp.ne.s64 	%p11, %rd13, 1;
	add.s32 	%r181, %r193, -100;
	@%p11 bra 	$L__BB0_27;
	ld.global.u32 	%r141, [%rd12+-256];
	sub.s32 	%r177, %r177, %r141;
	add.s32 	%r71, %r141, %r71;
	ld.global.u32 	%r142, [%rd12+-128];
	sub.s32 	%r176, %r176, %r142;
	add.s32 	%r72, %r142, %r72;
	ld.global.u32 	%r143, [%rd12];
	sub.s32 	%r175, %r175, %r143;
	add.s32 	%r73, %r143, %r73;
	bra.uni 	$L__BB0_12;
$L__BB0_27:
	ld.global.u32 	%r138, [%rd12+-256];
	sub.s32 	%r180, %r180, %r138;
	add.s32 	%r177, %r138, %r177;
	ld.global.u32 	%r139, [%rd12+-128];
	sub.s32 	%r179, %r179, %r139;
	add.s32 	%r176, %r139, %r176;
	ld.global.u32 	%r140, [%rd12];
	sub.s32 	%r178, %r178, %r140;
	add.s32 	%r175, %r140, %r175;
	bra.uni 	$L__BB0_12;
$L__BB0_28:
	mul.lo.s64 	%rd49, %rd49, 3;
	add.s64 	%rd37, %rd2, %rd34;
	ld.global.u32 	%r133, [%rd37+400];
	add.s32 	%r180, %r133, %r180;
	ld.global.u32 	%r134, [%rd37+528];
	add.s32 	%r179, %r134, %r179;
	ld.global.u32 	%r135, [%rd37+656];
	add.s32 	%r178, %r135, %r178;
	mov.u32 	%r181, %r193;
	bra.uni 	$L__BB0_12;

}


// ===== COMPILED SASS (sm_100) =====

	.target	sm_100

	.elftype	@"ET_EXEC"


//--------------------- .note.nv.tkinfo           --------------------------
	.section	.note.nv.tkinfo,"",@"SHT_NOTE"
	.sectionflags	@"SHF_NOTE_NV_TKINFO"
	.tkinfo
        /*0018*/ 	.word	0x00000002
        /*0030*/ 	.string	""
        /*0030*/ 	.string	"ptxas"
        /*0030*/ 	.string	"Cuda compilation tools, release 13.0, V13.0.88"
        /*0030*/ 	.string	"Build cuda_13.0.r13.0/compiler.36424714_0"
        /*0030*/ 	.string	"-arch sm_100 -m 64 "



//--------------------- .note.nv.cuinfo           --------------------------
	.section	.note.nv.cuinfo,"",@"SHT_NOTE"
	.sectionflags	@"SHF_NOTE_NV_CUINFO"
        /*0018*/ 	.short	0x0002
        /*001a*/ 	.short	0x0064
        /*001c*/ 	.short	0x0082
	.zero		2


//--------------------- .nv.info                  --------------------------
	.section	.nv.info,"",@"SHT_CUDA_INFO"
	.align	4


	//----- nvinfo : EIATTR_REGCOUNT
	.align		4
        /*0000*/ 	.byte	0x04, 0x2f
        /*0002*/ 	.short	(.L_4 - .L_3)
	.align		4
.L_3:
        /*0004*/ 	.word	index@(_Z4funcPiiiy)
        /*0008*/ 	.word	0x0000001e


	//----- nvinfo : EIATTR_FRAME_SIZE
	.align		4
.L_4:
        /*000c*/ 	.byte	0x04, 0x11
        /*000e*/ 	.short	(.L_6 - .L_5)
	.align		4
.L_5:
        /*0010*/ 	.word	index@(_Z4funcPiiiy)
        /*0014*/ 	.word	0x00000000


	//----- nvinfo : EIATTR_MIN_STACK_SIZE
	.align		4
.L_6:
        /*0018*/ 	.byte	0x04, 0x12
        /*001a*/ 	.short	(.L_8 - .L_7)
	.align		4
.L_7:
        /*001c*/ 	.word	index@(_Z4funcPiiiy)
        /*0020*/ 	.word	0x00000000
.L_8:


//--------------------- .nv.compat                --------------------------
	.section	.nv.compat,"",@"SHT_CUDA_COMPAT_INFO"
	.align	4
        /*0000*/ 	.byte	0x02, 0x09, 0x00, 0x00, 0x02, 0x02, 0x01, 0x00, 0x02, 0x05, 0x05, 0x00, 0x03, 0x07, 0x01, 0x01
        /*0010*/ 	.byte	0x02, 0x03, 0x00, 0x00, 0x02, 0x06, 0x01, 0x00, 0x04, 0x0b, 0x08, 0x00, 0x09, 0x00, 0x00, 0x00
        /*0020*/ 	.byte	0x00, 0x00, 0x00, 0x00


//--------------------- .nv.info._Z4funcPiiiy     --------------------------
	.section	.nv.info._Z4funcPiiiy,"",@"SHT_CUDA_INFO"
	.sectionflags	@""
	.align	4


	//----- nvinfo : EIATTR_CUDA_API_VERSION
	.align		4
        /*0000*/ 	.byte	0x04, 0x37
        /*0002*/ 	.short	(.L_10 - .L_9)
.L_9:
        /*0004*/ 	.word	0x00000082


	//----- nvinfo : EIATTR_KPARAM_INFO
	.align		4
.L_10:
        /*0008*/ 	.byte	0x04, 0x17
        /*000a*/ 	.short	(.L_12 - .L_11)
.L_11:
        /*000c*/ 	.word	0x00000000
        /*0010*/ 	.short	0x0003
        /*0012*/ 	.short	0x0010
        /*0014*/ 	.byte	0x00, 0xf0, 0x21, 0x00


	//----- nvinfo : EIATTR_KPARAM_INFO
	.align		4
.L_12:
        /*0018*/ 	.byte	0x04, 0x17
        /*001a*/ 	.short	(.L_14 - .L_13)
.L_13:
        /*001c*/ 	.word	0x00000000
        /*0020*/ 	.short	0x0002
        /*0022*/ 	.short	0x000c
        /*0024*/ 	.byte	0x00, 0xf0, 0x11, 0x00


	//----- nvinfo : EIATTR_KPARAM_INFO
	.align		4
.L_14:
        /*0028*/ 	.byte	0x04, 0x17
        /*002a*/ 	.short	(.L_16 - .L_15)
.L_15:
        /*002c*/ 	.word	0x00000000
        /*0030*/ 	.short	0x0001
        /*0032*/ 	.short	0x0008
        /*0034*/ 	.byte	0x00, 0xf0, 0x11, 0x00


	//----- nvinfo : EIATTR_KPARAM_INFO
	.align		4
.L_16:
        /*0038*/ 	.byte	0x04, 0x17
        /*003a*/ 	.short	(.L_18 - .L_17)
.L_17:
        /*003c*/ 	.word	0x00000000
        /*0040*/ 	.short	0x0000
        /*0042*/ 	.short	0x0000
        /*0044*/ 	.byte	0x00, 0xf5, 0x21, 0x00


	//----- nvinfo : EIATTR_SPARSE_MMA_MASK
	.align		4
.L_18:
        /*0048*/ 	.byte	0x03, 0x50
        /*004a*/ 	.short	0x0000


	//----- nvinfo : EIATTR_MAXREG_COUNT
	.align		4
        /*004c*/ 	.byte	0x03, 0x1b
        /*004e*/ 	.short	0x00ff


	//----- nvinfo : EIATTR_MERCURY_ISA_VERSION
	.align		4
        /*0050*/ 	.byte	0x03, 0x5f
        /*0052*/ 	.short	0x0101


	//----- nvinfo : EIATTR_COOP_GROUP_MASK_REGIDS
	.align		4
        /*0054*/ 	.byte	0x04, 0x29
        /*0056*/ 	.short	(.L_20 - .L_19)


	//   ....[0]....
.L_19:
        /*0058*/ 	.word	0xffffffff


	//   ....[1]....
        /*005c*/ 	.word	0xffffffff


	//   ....[2]....
        /*0060*/ 	.word	0xffffffff


	//   ....[3]....
        /*0064*/ 	.word	0xffffffff


	//   ....[4]....
        /*0068*/ 	.word	0xffffffff


	//----- nvinfo : EIATTR_COOP_GROUP_INSTR_OFFSETS
	.align		4
.L_20:
        /*006c*/ 	.byte	0x04, 0x28
        /*006e*/ 	.short	(.L_22 - .L_21)


	//   ....[0]....
.L_21:
        /*0070*/ 	.word	0x00000670


	//   ....[1]....
        /*0074*/ 	.word	0x000006b0


	//   ....[2]....
        /*0078*/ 	.word	0x000006f0


	//   ....[3]....
        /*007c*/ 	.word	0x00000e40


	//   ....[4]....
        /*0080*/ 	.word	0x00000e60


	//----- nvinfo : EIATTR_VRC_CTA_INIT_COUNT
	.align		4
.L_22:
        /*0084*/ 	.byte	0x02, 0x4a
	.zero		1
	.zero		1


	//----- nvinfo : EIATTR_EXIT_INSTR_OFFSETS
	.align		4
        /*0088*/ 	.byte	0x04, 0x1c
        /*008a*/ 	.short	(.L_24 - .L_23)


	//   ....[0]....
.L_23:
        /*008c*/ 	.word	0x00000ea0


	//----- nvinfo : EIATTR_CRS_STACK_SIZE
	.align		4
.L_24:
        /*0090*/ 	.byte	0x04, 0x1e
        /*0092*/ 	.short	(.L_26 - .L_25)
.L_25:
        /*0094*/ 	.word	0x00000000


	//----- nvinfo : EIATTR_CBANK_PARAM_SIZE
	.align		4
.L_26:
        /*0098*/ 	.byte	0x03, 0x19
        /*009a*/ 	.short	0x0018


	//----- nvinfo : EIATTR_PARAM_CBANK
	.align		4
        /*009c*/ 	.byte	0x04, 0x0a
        /*009e*/ 	.short	(.L_28 - .L_27)
	.align		4
.L_27:
        /*00a0*/ 	.word	index@(.nv.constant0._Z4funcPiiiy)
        /*00a4*/ 	.short	0x0380
        /*00a6*/ 	.short	0x0018


	//----- nvinfo : EIATTR_SW_WAR
	.align		4
.L_28:
        /*00a8*/ 	.byte	0x04, 0x36
        /*00aa*/ 	.short	(.L_30 - .L_29)
.L_29:
        /*00ac*/ 	.word	0x00000008
.L_30:


//--------------------- .nv.callgraph             --------------------------
	.section	.nv.callgraph,"",@"SHT_CUDA_CALLGRAPH"
	.align	4
	.sectionentsize	8
	.align		4
        /*0000*/ 	.word	0x00000000
	.align		4
        /*0004*/ 	.word	0xffffffff
	.align		4
        /*0008*/ 	.word	0x00000000
	.align		4
        /*000c*/ 	.word	0xfffffffe
	.align		4
        /*0010*/ 	.word	0x00000000
	.align		4
        /*0014*/ 	.word	0xfffffffd
	.align		4
        /*0018*/ 	.word	0x00000000
	.align		4
        /*001c*/ 	.word	0xfffffffc


//--------------------- .nv.constant4             --------------------------
	.section	.nv.constant4,"a",@progbits
	.align	8
	.align		8
.nv.constant4:
        /*0000*/ 	.dword	best
	.align		8
        /*0008*/ 	.dword	counter


//--------------------- .nv.constant3             --------------------------
	.section	.nv.constant3,"a",@progbits
	.align	4
.nv.constant3:
	.type		mat,@object
	.size		mat,(.L_2 - mat)
mat:
	.zero		38400
.L_2:


//--------------------- .text._Z4funcPiiiy        --------------------------
	.section	.text._Z4funcPiiiy,"ax",@progbits
	.align	128
        .global         _Z4funcPiiiy
        .type           _Z4funcPiiiy,@function
        .size           _Z4funcPiiiy,(.L_x_15 - _Z4funcPiiiy)
        .other          _Z4funcPiiiy,@"STO_CUDA_ENTRY STV_DEFAULT"
_Z4funcPiiiy:
.text._Z4funcPiiiy:
[----:B------:R-:W-:Y:S01]  /*0000*/  LDC R1, c[0x0][0x37c] ;  /* 0x0000df00ff017b82 */ /* 0x000fe20000000800 */
[----:B------:R-:W0:Y:S07]  /*0010*/  S2R R26, SR_TID.X ;  /* 0x00000000001a7919 */ /* 0x000e2e0000002100 */
[----:B------:R-:W0:Y:S01]  /*0020*/  LDC.64 R12, c[0x0][0x380] ;  /* 0x0000e000ff0c7b82 */ /* 0x000e220000000a00 */
[----:B------:R-:W1:Y:S01]  /*0030*/  LDCU.128 UR8, c[0x0][0x380] ;  /* 0x00007000ff0877ac */ /* 0x000e620008000c00 */
[----:B------:R-:W-:Y:S01]  /*0040*/  IMAD.MOV.U32 R17, RZ, RZ, RZ ;  /* 0x000000ffff117224 */ /* 0x000fe200078e00ff */
[----:B------:R-:W2:Y:S05]  /*0050*/  LDCU.64 UR12, c[0x0][0x358] ;  /* 0x00006b00ff0c77ac */ /* 0x000eaa0008000a00 */
[----:B------:R-:W3:Y:S01]  /*0060*/  S2UR UR14, SR_CTAID.X ;  /* 0x00000000000e79c3 */ /* 0x000ee20000002500 */
[----:B-1----:R-:W-:-:S02]  /*0070*/  UIADD3 UR6, UP0, UPT, UR8, 0x180, URZ ;  /* 0x0000018008067890 */ /* 0x002fc4000ff1e0ff */
[----:B------:R-:W-:Y:S02]  /*0080*/  UIMAD UR4, UR10, 0x64, URZ ;  /* 0x000000640a0478a4 */ /* 0x000fe4000f8e02ff */
[----:B------:R-:W-:Y:S02]  /*0090*/  UIMAD UR5, UR11, 0x64, URZ ;  /* 0x000000640b0578a4 */ /* 0x000fe4000f8e02ff */
[----:B------:R-:W-:Y:S01]  /*00a0*/  UIADD3.X UR7, UPT, UPT, URZ, UR9, URZ, UP0, !UPT ;  /* 0x00000009ff077290 */ /* 0x000fe200087fe4ff */
[----:B0-----:R-:W-:-:S04]  /*00b0*/  IMAD.WIDE.U32 R12, R26, 0x4, R12 ;  /* 0x000000041a0c7825 */ /* 0x001fc800078e000c */
[----:B---3--:R-:W-:Y:S01]  /*00c0*/  IMAD.U32 R16, RZ, RZ, UR14 ;  /* 0x0000000eff107e24 */ /* 0x008fe2000f8e00ff */
[----:B------:R-:W-:-:S04]  /*00d0*/  IADD3 R10, P0, PT, R12, -0x90, RZ ;  /* 0xffffff700c0a7810 */ /* 0x000fc80007f1e0ff */
[----:B--2---:R-:W-:-:S09]  /*00e0*/  IADD3.X R11, PT, PT, R13, -0x1, RZ, P0, !PT ;  /* 0xffffffff0d0b7810 */ /* 0x004fd200007fe4ff */
.L_x_13:
[----:B0-----:R-:W0:Y:S01]  /*00f0*/  LDC.64 R2, c[0x4][RZ] ;  /* 0x01000000ff027b82 */ /* 0x001e220000000a00 */
[----:B-1----:R-:W1:Y:S01]  /*0100*/  LDCU UR8, c[0x0][0x38c] ;  /* 0x00007180ff0877ac */ /* 0x002e620008000800 */
[----:B0-----:R-:W2:Y:S01]  /*0110*/  LDG.E R25, desc[UR12][R2.64] ;  /* 0x0000000c02197981 */ /* 0x001ea2000c1e1900 */
[----:B-1----:R-:W-:Y:S01]  /*0120*/  UISETP.NE.AND UP0, UPT, UR8, URZ, UPT ;  /* 0x000000ff0800728c */ /* 0x002fe2000bf05270 */
[----:B--2---:R-:W-:-:S08]  /*0130*/  MOV R24, R25 ;  /* 0x0000001900187202 */ /* 0x004fd00000000f00 */
[----:B------:R-:W-:Y:S05]  /*0140*/  BRA.U !UP0, `(.L_x_0) ;  /* 0x0000000d080c7547 */ /* 0x000fea000b800000 */
[----:B------:R0:W5:Y:S01]  /*0150*/  LDG.E R23, desc[UR12][R12.64] ;  /* 0x0000000c0c177981 */ /* 0x000162000c1e1900 */
[----:B------:R-:W1:Y:S03]  /*0160*/  LDCU UR8, c[0x0][0x388] ;  /* 0x00007100ff0877ac */ /* 0x000e660008000800 */
[----:B------:R0:W5:Y:S04]  /*0170*/  LDG.E R22, desc[UR12][R12.64+0x80] ;  /* 0x0000800c0c167981 */ /* 0x000168000c1e1900 */
[----:B------:R0:W5:Y:S01]  /*0180*/  LDG.E R21, desc[UR12][R12.64+0x100] ;  /* 0x0001000c0c157981 */ /* 0x000162000c1e1900 */
[----:B------:R-:W-:Y:S02]  /*0190*/  HFMA2 R0, -RZ, RZ, 0, 0 ;  /* 0x00000000ff007431 */ /* 0x000fe400000001ff */
[----:B------:R-:W-:Y:S01]  /*01a0*/  IMAD.MOV.U32 R4, RZ, RZ, R16 ;  /* 0x000000ffff047224 */ /* 0x000fe200078e0010 */
[----:B------:R-:W-:Y:S01]  /*01b0*/  CS2R R2, SRZ ;  /* 0x0000000000027805 */ /* 0x000fe2000001ff00 */
[----:B------:R-:W-:Y:S01]  /*01c0*/  IMAD.MOV.U32 R5, RZ, RZ, R17 ;  /* 0x000000ffff057224 */ /* 0x000fe200078e0011 */
[----:B------:R-:W-:Y:S01]  /*01d0*/  CS2R R8, SRZ ;  /* 0x0000000000087805 */ /* 0x000fe2000001ff00 */
[----:B------:R-:W-:-:S02]  /*01e0*/  IMAD.MOV.U32 R20, RZ, RZ, RZ ;  /* 0x000000ffff147224 */ /* 0x000fc400078e00ff */
[----:B------:R-:W-:Y:S01]  /*01f0*/  IMAD.MOV.U32 R15, RZ, RZ, RZ ;  /* 0x000000ffff0f7224 */ /* 0x000fe200078e00ff */
[----:B-1----:R-:W-:-:S09]  /*0200*/  UISETP.GE.AND UP0, UPT, UR8, 0x2, UPT ;  /* 0x000000020800788c */ /* 0x002fd2000bf06270 */
[----:B0-----:R-:W-:Y:S05]  /*0210*/  BRA.U !UP0, `(.L_x_1) ;  /* 0x0000000108ec7547 */ /* 0x001fea000b800000 */
[----:B------:R-:W-:Y:S02]  /*0220*/  PRMT R14, RZ, 0x7610, R14 ;  /* 0x00007610ff0e7816 */ /* 0x000fe4000000000e */
[----:B------:R-:W-:Y:S02]  /*0230*/  CS2R R8, SRZ ;  /* 0x0000000000087805 */ /* 0x000fe4000001ff00 */
[----:B------:R-:W-:Y:S01]  /*0240*/  MOV R15, RZ ;  /* 0x000000ff000f7202 */ /* 0x000fe20000000f00 */
[----:B------:R-:W-:Y:S01]  /*0250*/  IMAD.MOV.U32 R20, RZ, RZ, RZ ;  /* 0x000000ffff147224 */ /* 0x000fe200078e00ff */
[----:B------:R-:W-:Y:S01]  /*0260*/  CS2R R2, SRZ ;  /* 0x0000000000027805 */ /* 0x000fe2000001ff00 */
[----:B------:R-:W-:Y:S01]  /*0270*/  IMAD.MOV.U32 R0, RZ, RZ, RZ ;  /* 0x000000ffff007224 */ /* 0x000fe200078e00ff */
[----:B------:R-:W-:-:S12]  /*0280*/  UIADD3 UR8, UPT, UPT, UR4, -0x64, URZ ;  /* 0xffffff9c04087890 */ /* 0x000fd8000fffe0ff */
.L_x_5:
[----:B------:R-:W-:-:S04]  /*0290*/  IMAD.WIDE.U32 R16, R5, -0x55555555, RZ ;  /* 0xaaaaaaab05107825 */ /* 0x000fc800078e00ff */
[----:B------:R-:W-:-:S04]  /*02a0*/  IMAD.WIDE.U32 R18, R4, -0x55555555, RZ ;  /* 0xaaaaaaab04127825 */ /* 0x000fc800078e00ff */
[----:B------:R-:W-:-:S04]  /*02b0*/  IMAD.WIDE.U32 R16, P0, R4, -0x55555556, R16 ;  /* 0xaaaaaaaa04107825 */ /* 0x000fc80007800010 */
[----:B------:R-:W-:Y:S01]  /*02c0*/  IMAD.MOV.U32 R6, RZ, RZ, R17 ;  /* 0x000000ffff067224 */ /* 0x000fe200078e0011 */
[----:B------:R-:W-:Y:S02]  /*02d0*/  IADD3.X R7, PT, PT, RZ, RZ, RZ, P0, !PT ;  /* 0x000000ffff077210 */ /* 0x000fe400007fe4ff */
[----:B------:R-:W-:Y:S01]  /*02e0*/  IADD3 RZ, P0, PT, R19, R16, RZ ;  /* 0x0000001013ff7210 */ /* 0x000fe20007f1e0ff */
[----:B------:R-:W-:Y:S01]  /*02f0*/  IMAD.MOV.U32 R16, RZ, RZ, R4 ;  /* 0x000000ffff107224 */ /* 0x000fe200078e0004 */
[----:B------:R-:W-:-:S03]  /*0300*/  MOV R17, R5 ;  /* 0x0000000500117202 */ /* 0x000fc60000000f00 */
[----:B------:R-:W-:-:S05]  /*0310*/  IMAD.WIDE.U32.X R6, R5, -0x55555556, R6, P0 ;  /* 0xaaaaaaaa05067825 */ /* 0x000fca00000e0406 */
[--C-:B------:R-:W-:Y:S02]  /*0320*/  SHF.R.U64 R19, R6, 0x1, R7.reuse ;  /* 0x0000000106137819 */ /* 0x100fe40000001207 */
[----:B------:R-:W-:Y:S01]  /*0330*/  SHF.R.U32.HI R6, RZ, 0x1, R7 ;  /* 0x00000001ff067819 */ /* 0x000fe20000011607 */
[----:B------:R-:W-:Y:S02]  /*0340*/  IMAD.MOV.U32 R7, RZ, RZ, R15 ;  /* 0x000000ffff077224 */ /* 0x000fe400078e000f */
[----:B------:R-:W-:Y:S01]  /*0350*/  IMAD R18, R19, -0x3, R4 ;  /* 0xfffffffd13127824 */ /* 0x000fe200078e0204 */
[----:B------:R-:W-:Y:S01]  /*0360*/  MOV R4, R19 ;  /* 0x0000001300047202 */ /* 0x000fe20000000f00 */
[----:B------:R-:W-:Y:S02]  /*0370*/  VIADD R15, R15, 0x64 ;  /* 0x000000640f0f7836 */ /* 0x000fe40000000000 */
[----:B------:R-:W-:Y:S01]  /*0380*/  IMAD.MOV.U32 R5, RZ, RZ, R6 ;  /* 0x000000ffff057224 */ /* 0x000fe200078e0006 */
[----:B------:R-:W-:-:S13]  /*0390*/  ISETP.NE.AND P0, PT, R18, 0x1, PT ;  /* 0x000000011200780c */ /* 0x000fda0003f05270 */
[----:B------:R-:W-:Y:S05]  /*03a0*/  @!P0 BRA `(.L_x_2) ;  /* 0x00000000005c8947 */ /* 0x000fea0003800000 */
[----:B------:R-:W-:-:S13]  /*03b0*/  ISETP.NE.AND P0, PT, R18, RZ, PT ;  /* 0x000000ff1200720c */ /* 0x000fda0003f05270 */
[----:B------:R-:W-:Y:S05]  /*03c0*/  @P0 BRA `(.L_x_3) ;  /* 0x0000000000200947 */ /* 0x000fea0003800000 */
[----:B------:R-:W-:-:S05]  /*03d0*/  IMAD.WIDE.U32 R6, R7, 0x4, R12 ;  /* 0x0000000407067825 */ /* 0x000fca00078e000c */
[----:B------:R-:W2:Y:S04]  /*03e0*/  LDG.E R16, desc[UR12][R6.64+0x190] ;  /* 0x0001900c06107981 */ /* 0x000ea8000c1e1900 */
[----:B------:R-:W3:Y:S04]  /*03f0*/  LDG.E R17, desc[UR12][R6.64+0x210] ;  /* 0x0002100c06117981 */ /* 0x000ee8000c1e1900 */
[----:B------:R-:W4:Y:S01]  /*0400*/  LDG.E R18, desc[UR12][R6.64+0x290] ;  /* 0x0002900c06127981 */ /* 0x000f22000c1e1900 */
[----:B--2--5:R-:W-:Y:S01]  /*0410*/  IMAD.IADD R23, R23, 0x1, R16 ;  /* 0x0000000117177824 */ /* 0x024fe200078e0210 */
[----:B---3--:R-:W-:Y:S01]  /*0420*/  IADD3 R22, PT, PT, R22, R17, RZ ;  /* 0x0000001116167210 */ /* 0x008fe20007ffe0ff */
[----:B----4-:R-:W-:Y:S01]  /*0430*/  IMAD.IADD R21, R21, 0x1, R18 ;  /* 0x0000000115157824 */ /* 0x010fe200078e0212 */
[----:B------:R-:W-:Y:S06]  /*0440*/  BRA `(.L_x_4) ;  /* 0x0000000000587947 */ /* 0x000fec0003800000 */
.L_x_3:
[----:B------:R-:W-:Y:S01]  /*0450*/  LOP3.LUT P0, RZ, R14, 0xff, RZ, 0xc0, !PT ;  /* 0x000000ff0eff7812 */ /* 0x000fe2000780c0ff */
[----:B------:R-:W-:-:S12]  /*0460*/  IMAD.MOV.U32 R24, RZ, RZ, R25 ;  /* 0x000000ffff187224 */ /* 0x000fd800078e0019 */
[----:B------:R-:W-:Y:S05]  /*0470*/  @!P0 BRA `(.L_x_0) ;  /* 0x0000000800408947 */ /* 0x000fea0003800000 */
[----:B------:R-:W-:-:S05]  /*0480*/  IMAD.WIDE.U32 R6, R7, 0x4, R12 ;  /* 0x0000000407067825 */ /* 0x000fca00078e000c */
[----:B------:R-:W2:Y:S04]  /*0490*/  LDG.E R14, desc[UR12][R6.64+0x190] ;  /* 0x0001900c060e7981 */ /* 0x000ea8000c1e1900 */
[----:B------:R-:W3:Y:S04]  /*04a0*/  LDG.E R17, desc[UR12][R6.64+0x210] ;  /* 0x0002100c06117981 */ /* 0x000ee8000c1e1900 */
[----:B------:R-:W4:Y:S01]  /*04b0*/  LDG.E R19, desc[UR12][R6.64+0x290] ;  /* 0x0002900c06137981 */ /* 0x000f22000c1e1900 */
[----:B------:R-:W-:Y:S02]  /*04c0*/  HFMA2 R16, -RZ, RZ, 0, 5.9604644775390625e-08 ;  /* 0x00000001ff107431 */ /* 0x000fe400000001ff */
[----:B--2---:R-:W-:-:S03]  /*04d0*/  IMAD.IADD R3, R3, 0x1, R14 ;  /* 0x0000000103037824 */ /* 0x004fc600078e020e */
[----:B------:R-:W-:Y:S01]  /*04e0*/  PRMT R14, R16, 0x7610, R14 ;  /* 0x00007610100e7816 */ /* 0x000fe2000000000e */
[----:B---3--:R-:W-:Y:S01]  /*04f0*/  IMAD.IADD R2, R2, 0x1, R17 ;  /* 0x0000000102027824 */ /* 0x008fe200078e0211 */
[----:B----4-:R-:W-:Y:S01]  /*0500*/  IADD3 R0, PT, PT, R0, R19, RZ ;  /* 0x0000001300007210 */ /* 0x010fe20007ffe0ff */
[----:B------:R-:W-:Y:S06]  /*0510*/  BRA `(.L_x_4) ;  /* 0x0000000000247947 */ /* 0x000fec0003800000 */
.L_x_2:
[----:B------:R-:W-:-:S05]  /*0520*/  IMAD.WIDE.U32 R6, R7, 0x4, R12 ;  /* 0x0000000407067825 */ /* 0x000fca00078e000c */
[----:B------:R-:W2:Y:S04]  /*0530*/  LDG.E R14, desc[UR12][R6.64+0x210] ;  /* 0x0002100c060e7981 */ /* 0x000ea8000c1e1900 */
[----:B------:R-:W3:Y:S04]  /*0540*/  LDG.E R17, desc[UR12][R6.64+0x190] ;  /* 0x0001900c06117981 */ /* 0x000ee8000c1e1900 */
[----:B------:R-:W4:Y:S01]  /*0550*/  LDG.E R19, desc[UR12][R6.64+0x290] ;  /* 0x0002900c06137981 */ /* 0x000f22000c1e1900 */
[----:B------:R-:W-:Y:S01]  /*0560*/  IMAD.MOV.U32 R16, RZ, RZ, 0x1 ;  /* 0x00000001ff107424 */ /* 0x000fe200078e00ff */
[----:B--2---:R-:W-:-:S04]  /*0570*/  IADD3 R9, PT, PT, R9, R14, RZ ;  /* 0x0000000e09097210 */ /* 0x004fc80007ffe0ff */
[----:B------:R-:W-:Y:S01]  /*0580*/  PRMT R14, R16, 0x7610, R14 ;  /* 0x00007610100e7816 */ /* 0x000fe2000000000e */
[----:B---3--:R-:W-:Y:S02]  /*0590*/  IMAD.IADD R8, R8, 0x1, R17 ;  /* 0x0000000108087824 */ /* 0x008fe400078e0211 */
[----:B----4-:R-:W-:-:S07]  /*05a0*/  IMAD.IADD R20, R20, 0x1, R19 ;  /* 0x0000000114147824 */ /* 0x010fce00078e0213 */
.L_x_4:
[----:B------:R-:W-:-:S13]  /*05b0*/  ISETP.GE.AND P0, PT, R15, UR8, PT ;  /* 0x000000080f007c0c */ /* 0x000fda000bf06270 */
[----:B------:R-:W-:Y:S05]  /*05c0*/  @!P0 BRA `(.L_x_5) ;  /* 0xfffffffc00308947 */ /* 0x000fea000383ffff */
.L_x_1:
[----:B------:R-:W-:Y:S01]  /*05d0*/  IMAD.MOV.U32 R16, RZ, RZ, R4 ;  /* 0x000000ffff107224 */ /* 0x000fe200078e0004 */
[----:B------:R-:W-:Y:S01]  /*05e0*/  MOV R17, R5 ;  /* 0x0000000500117202 */ /* 0x000fe20000000f00 */
[----:B------:R-:W-:-:S07]  /*05f0*/  IMAD.MOV.U32 R24, RZ, RZ, R25 ;  /* 0x000000ffff187224 */ /* 0x000fce00078e0019 */
.L_x_7:
[----:B-----5:R-:W-:Y:S02]  /*0600*/  IABS R4, R23 ;  /* 0x0000001700047213 */ /* 0x020fe40000000000 */
[----:B------:R-:W-:Y:S02]  /*0610*/  IABS R5, R22 ;  /* 0x0000001600057213 */ /* 0x000fe40000000000 */
[----:B------:R-:W-:Y:S02]  /*0620*/  IABS R6, R21 ;  /* 0x0000001500067213 */ /* 0x000fe40000000000 */
[----:B------:R-:W-:Y:S02]  /*0630*/  IABS R7, R20 ;  /* 0x0000001400077213 */ /* 0x000fe40000000000 */
[----:B------:R-:W-:Y:S02]  /*0640*/  IADD3 R4, PT, PT, R4, R5, R6 ;  /* 0x0000000504047210 */ /* 0x000fe40007ffe006 */
[----:B------:R-:W-:-:S02]  /*0650*/  IABS R5, R8 ;  /* 0x0000000800057213 */ /* 0x000fc40000000000 */
[----:B------:R-:W-:Y:S01]  /*0660*/  IABS R6, R9 ;  /* 0x0000000900067213 */ /* 0x000fe20000000000 */
[----:B------:R0:W1:Y:S03]  /*0670*/  REDUX.SUM.S32 UR8, R4 ;  /* 0x00000000040873c4 */ /* 0x000066000000c200 */
[----:B------:R-:W-:Y:S02]  /*0680*/  IADD3 R5, PT, PT, R5, R6, R7 ;  /* 0x0000000605057210 */ /* 0x000fe40007ffe007 */
[----:B------:R-:W-:Y:S02]  /*0690*/  IABS R6, R3 ;  /* 0x0000000300067213 */ /* 0x000fe40000000000 */
[----:B------:R-:W-:Y:S01]  /*06a0*/  IABS R7, R2 ;  /* 0x0000000200077213 */ /* 0x000fe20000000000 */
[----:B------:R-:W2:Y:S01]  /*06b0*/  REDUX.SUM.S32 UR9, R5 ;  /* 0x00000000050973c4 */ /* 0x000ea2000000c200 */
[----:B0-----:R-:W-:-:S04]  /*06c0*/  IABS R4, R0 ;  /* 0x0000000000047213 */ /* 0x001fc80000000000 */
[----:B------:R-:W-:Y:S01]  /*06d0*/  IADD3 R4, PT, PT, R6, R7, R4 ;  /* 0x0000000706047210 */ /* 0x000fe20007ffe004 */
[----:B------:R-:W-:-:S03]  /*06e0*/  VIADD R7, R15, 0x64 ;  /* 0x000000640f077836 */ /* 0x000fc60000000000 */
[----:B------:R-:W0:Y:S02]  /*06f0*/  REDUX.SUM.S32 UR10, R4 ;  /* 0x00000000040a73c4 */ /* 0x000e24000000c200 */
[----:B------:R-:W-:Y:S02]  /*0700*/  ISETP.NE.AND P0, PT, R7, UR5, PT ;  /* 0x0000000507007c0c */ /* 0x000fe4000bf05270 */
[----:B-1----:R-:W-:-:S11]  /*0710*/  MOV R14, UR8 ;  /* 0x00000008000e7c02 */ /* 0x002fd60008000f00 */
[----:B------:R-:W-:Y:S01]  /*0720*/  @!P0 MOV R7, UR5 ;  /* 0x0000000500078c02 */ /* 0x000fe20008000f00 */
[----:B--2---:R-:W-:Y:S02]  /*0730*/  IMAD.U32 R19, RZ, RZ, UR9 ;  /* 0x00000009ff137e24 */ /* 0x004fe4000f8e00ff */
[----:B0-----:R-:W-:-:S05]  /*0740*/  IMAD.U32 R6, RZ, RZ, UR10 ;  /* 0x0000000aff067e24 */ /* 0x001fca000f8e00ff */
[----:B------:R-:W-:-:S04]  /*0750*/  @!P0 IADD3 R5, PT, PT, R6, R19, R14 ;  /* 0x0000001306058210 */ /* 0x000fc80007ffe00e */
[----:B------:R-:W-:Y:S01]  /*0760*/  @!P0 VIMNMX R24, PT, PT, R24, R5, !PT ;  /* 0x0000000518188248 */ /* 0x000fe20007fe0100 */
[----:B------:R-:W-:Y:S06]  /*0770*/  @!P0 BRA `(.L_x_6) ;  /* 0x0000000000508947 */ /* 0x000fec0003800000 */
[----:B------:R-:W-:Y:S02]  /*0780*/  IMAD.U32 R4, RZ, RZ, UR6 ;  /* 0x00000006ff047e24 */ /* 0x000fe4000f8e00ff */
[----:B------:R-:W-:Y:S02]  /*0790*/  IMAD.U32 R5, RZ, RZ, UR7 ;  /* 0x00000007ff057e24 */ /* 0x000fe4000f8e00ff */
[----:B------:R-:W-:-:S06]  /*07a0*/  IMAD.WIDE R4, R15, 0x4, R4 ;  /* 0x000000040f047825 */ /* 0x000fcc00078e0204 */
[----:B------:R-:W2:Y:S01]  /*07b0*/  LDG.E R4, desc[UR12][R4.64+0x190] ;  /* 0x0001900c04047981 */ /* 0x000ea2000c1e1900 */
[----:B------:R-:W-:-:S04]  /*07c0*/  IADD3 R19, PT, PT, R6, R19, R14 ;  /* 0x0000001306137210 */ /* 0x000fc80007ffe00e */
[----:B--2---:R-:W-:-:S04]  /*07d0*/  IADD3 R19, PT, PT, R19, R4, RZ ;  /* 0x0000000413137210 */ /* 0x004fc80007ffe0ff */
[----:B------:R-:W-:-:S13]  /*07e0*/  ISETP.GT.AND P0, PT, R19, R24, PT ;  /* 0x000000181300720c */ /* 0x000fda0003f04270 */
[----:B------:R-:W-:Y:S05]  /*07f0*/  @!P0 BRA `(.L_x_6) ;  /* 0x0000000000308947 */ /* 0x000fea0003800000 */
[----:B------:R-:W-:-:S05]  /*0800*/  IMAD.WIDE R4, R15, 0x4, R12 ;  /* 0x000000040f047825 */ /* 0x000fca00078e020c */
[----:B------:R-:W2:Y:S04]  /*0810*/  LDG.E R15, desc[UR12][R4.64+0x210] ;  /* 0x0002100c040f7981 */ /* 0x000ea8000c1e1900 */
[----:B------:R-:W3:Y:S04]  /*0820*/  LDG.E R6, desc[UR12][R4.64+0x190] ;  /* 0x0001900c04067981 */ /* 0x000ee8000c1e1900 */
[----:B------:R-:W4:Y:S01]  /*0830*/  LDG.E R14, desc[UR12][R4.64+0x290] ;  /* 0x0002900c040e7981 */ /* 0x000f22000c1e1900 */
[----:B------:R-:W-:Y:S02]  /*0840*/  IMAD R19, R17, 0x3, RZ ;  /* 0x0000000311137824 */ /* 0x000fe400078e02ff */
[----:B------:R-:W-:-:S04]  /*0850*/  IMAD.WIDE.U32 R16, R16, 0x3, RZ ;  /* 0x0000000310107825 */ /* 0x000fc800078e00ff */
[----:B------:R-:W-:Y:S01]  /*0860*/  IMAD.IADD R17, R17, 0x1, R19 ;  /* 0x0000000111117824 */ /* 0x000fe200078e0213 */
[----:B--2---:R-:W-:Y:S01]  /*0870*/  IADD3 R22, PT, PT, R22, R15, RZ ;  /* 0x0000000f16167210 */ /* 0x004fe20007ffe0ff */
[----:B------:R-:W-:Y:S02]  /*0880*/  IMAD.MOV.U32 R15, RZ, RZ, R7 ;  /* 0x000000ffff0f7224 */ /* 0x000fe400078e0007 */
[----:B---3--:R-:W-:Y:S02]  /*0890*/  IMAD.IADD R23, R23, 0x1, R6 ;  /* 0x0000000117177824 */ /* 0x008fe400078e0206 */
[----:B----4-:R-:W-:Y:S01]  /*08a0*/  IMAD.IADD R21, R21, 0x1, R14 ;  /* 0x0000000115157824 */ /* 0x010fe200078e020e */
[----:B------:R-:W-:Y:S06]  /*08b0*/  BRA `(.L_x_7) ;  /* 0xfffffffc00507947 */ /* 0x000fec000383ffff */
.L_x_6:
[----:B------:R-:W-:-:S13]  /*08c0*/  ISETP.NE.AND P0, PT, R7, UR4, PT ;  /* 0x0000000407007c0c */ /* 0x000fda000bf05270 */
[----:B------:R-:W-:Y:S05]  /*08d0*/  @!P0 BRA `(.L_x_0) ;  /* 0x0000000400288947 */ /* 0x000fea0003800000 */
[----:B------:R-:W-:-:S04]  /*08e0*/  IMAD.WIDE.U32 R14, R17, -0x55555555, RZ ;  /* 0xaaaaaaab110e7825 */ /* 0x000fc800078e00ff */
[----:B------:R-:W-:-:S04]  /*08f0*/  IMAD.WIDE.U32 R18, R16, -0x55555555, RZ ;  /* 0xaaaaaaab10127825 */ /* 0x000fc800078e00ff */
[----:B------:R-:W-:-:S04]  /*0900*/  IMAD.WIDE.U32 R14, P0, R16, -0x55555556, R14 ;  /* 0xaaaaaaaa100e7825 */ /* 0x000fc8000780000e */
[----:B------:R-:W-:Y:S01]  /*0910*/  IMAD.MOV.U32 R4, RZ, RZ, R15 ;  /* 0x000000ffff047224 */ /* 0x000fe200078e000f */
[----:B------:R-:W-:Y:S01]  /*0920*/  IADD3.X R5, PT, PT, RZ, RZ, RZ, P0, !PT ;  /* 0x000000ffff057210 */ /* 0x000fe200007fe4ff */
[----:B------:R-:W-:Y:S01]  /*0930*/  IMAD.MOV.U32 R6, RZ, RZ, R16 ;  /* 0x000000ffff067224 */ /* 0x000fe200078e0010 */
[----:B------:R-:W-:Y:S01]  /*0940*/  IADD3 RZ, P0, PT, R19, R14, RZ ;  /* 0x0000000e13ff7210 */ /* 0x000fe20007f1e0ff */
[----:B------:R-:W-:-:S04]  /*0950*/  IMAD.WIDE R18, R7, 0x4, R10 ;  /* 0x0000000407127825 */ /* 0x000fc800078e020a */
[----:B------:R-:W-:-:S05]  /*0960*/  IMAD.WIDE.U32.X R4, R17, -0x55555556, R4, P0 ;  /* 0xaaaaaaaa11047825 */ /* 0x000fca00000e0404 */
[--C-:B------:R-:W-:Y:S02]  /*0970*/  SHF.R.U64 R15, R4, 0x1, R5.reuse ;  /* 0x00000001040f7819 */ /* 0x100fe40000001205 */
[----:B------:R-:W-:-:S03]  /*0980*/  SHF.R.U32.HI R14, RZ, 0x1, R5 ;  /* 0x00000001ff0e7819 */ /* 0x000fc60000011605 */
[----:B------:R-:W-:-:S04]  /*0990*/  IMAD.WIDE.U32 R4, R15, -0x3, R16 ;  /* 0xfffffffd0f047825 */ /* 0x000fc800078e0010 */
[----:B------:R-:W-:Y:S01]  /*09a0*/  IMAD R27, R14, -0x3, RZ ;  /* 0xfffffffd0e1b7824 */ /* 0x000fe200078e02ff */
[----:B------:R-:W-:-:S04]  /*09b0*/  ISETP.NE.U32.AND P0, PT, R4, 0x2, PT ;  /* 0x000000020400780c */ /* 0x000fc80003f05070 */
[----:B------:R-:W-:Y:S02]  /*09c0*/  IADD3 R27, PT, PT, R5, -R15, R27 ;  /* 0x8000000f051b7210 */ /* 0x000fe40007ffe01b */
[----:B------:R-:W-:Y:S02]  /*09d0*/  MOV R5, R17 ;  /* 0x0000001100057202 */ /* 0x000fe40000000f00 */
[----:B------:R-:W-:-:S13]  /*09e0*/  ISETP.NE.AND.EX P0, PT, R27, RZ, PT, P0 ;  /* 0x000000ff1b00720c */ /* 0x000fda0003f05300 */
[----:B------:R-:W-:Y:S05]  /*09f0*/  @P0 BRA `(.L_x_8) ;  /* 0x00000000008c0947 */ /* 0x000fea0003800000 */
[----:B------:R-:W0:Y:S01]  /*0a00*/  LDC R4, c[0x0][0x388] ;  /* 0x0000e200ff047b82 */ /* 0x000e220000000800 */
[----:B------:R-:W-:Y:S02]  /*0a10*/  IMAD.MOV.U32 R16, RZ, RZ, R15 ;  /* 0x000000ffff107224 */ /* 0x000fe400078e000f */
[----:B------:R-:W-:Y:S02]  /*0a20*/  IMAD.MOV.U32 R17, RZ, RZ, R14 ;  /* 0x000000ffff117224 */ /* 0x000fe400078e000e */
[----:B0-----:R-:W-:-:S07]  /*0a30*/  IMAD R4, R4, -0x64, R7 ;  /* 0xffffff9c04047824 */ /* 0x001fce00078e0207 */
.L_x_9:
[----:B------:R-:W2:Y:S04]  /*0a40*/  LDG.E R6, desc[UR12][R18.64+-0x100] ;  /* 0xffff000c12067981 */ /* 0x000ea8000c1e1900 */
[----:B------:R-:W3:Y:S04]  /*0a50*/  LDG.E R5, desc[UR12][R18.64+-0x80] ;  /* 0xffff800c12057981 */ /* 0x000ee8000c1e1900 */
[----:B------:R-:W4:Y:S01]  /*0a60*/  LDG.E R15, desc[UR12][R18.64] ;  /* 0x0000000c120f7981 */ /* 0x000f22000c1e1900 */
[----:B------:R-:W-:-:S04]  /*0a70*/  IADD3 R4, PT, PT, R4, -0x64, RZ ;  /* 0xffffff9c04047810 */ /* 0x000fc80007ffe0ff */
[----:B------:R-:W-:Y:S01]  /*0a80*/  ISETP.NE.AND P0, PT, R4, RZ, PT ;  /* 0x000000ff0400720c */ /* 0x000fe20003f05270 */
[----:B--2---:R-:W-:Y:S02]  /*0a90*/  IMAD.IADD R3, R3, 0x1, -R6 ;  /* 0x0000000103037824 */ /* 0x004fe400078e0a06 */
[----:B---3--:R-:W-:Y:S01]  /*0aa0*/  IMAD.IADD R2, R2, 0x1, -R5 ;  /* 0x0000000102027824 */ /* 0x008fe200078e0a05 */
[----:B----4-:R-:W-:-:S09]  /*0ab0*/  IADD3 R0, PT, PT, -R15, R0, RZ ;  /* 0x000000000f007210 */ /* 0x010fd20007ffe1ff */
[----:B------:R-:W-:Y:S05]  /*0ac0*/  @!P0 BRA `(.L_x_0) ;  /* 0x0000000000ac8947 */ /* 0x000fea0003800000 */
[----:B------:R-:W-:Y:S02]  /*0ad0*/  IMAD.MOV.U32 R5, RZ, RZ, R17 ;  /* 0x000000ffff057224 */ /* 0x000fe400078e0011 */
[----:B------:R-:W-:Y:S02]  /*0ae0*/  IMAD.MOV.U32 R6, RZ, RZ, R16 ;  /* 0x000000ffff067224 */ /* 0x000fe400078e0010 */
[----:B------:R-:W-:-:S04]  /*0af0*/  IMAD.WIDE.U32 R14, R5, -0x55555555, RZ ;  /* 0xaaaaaaab050e7825 */ /* 0x000fc800078e00ff */
[----:B------:R-:W-:-:S04]  /*0b00*/  IMAD.WIDE.U32 R16, R6, -0x55555555, RZ ;  /* 0xaaaaaaab06107825 */ /* 0x000fc800078e00ff */
[----:B------:R-:W-:-:S04]  /*0b10*/  IMAD.WIDE.U32 R14, P0, R6, -0x55555556, R14 ;  /* 0xaaaaaaaa060e7825 */ /* 0x000fc8000780000e */
[----:B------:R-:W-:Y:S01]  /*0b20*/  IMAD.MOV.U32 R18, RZ, RZ, R15 ;  /* 0x000000ffff127224 */ /* 0x000fe200078e000f */
[----:B------:R-:W-:Y:S01]  /*0b30*/  IADD3.X R19, PT, PT, RZ, RZ, RZ, P0, !PT ;  /* 0x000000ffff137210 */ /* 0x000fe200007fe4ff */
[----:B------:R-:W-:Y:S01]  /*0b40*/  VIADD R7, R7, 0xffffff9c ;  /* 0xffffff9c07077836 */ /* 0x000fe20000000000 */
[----:B------:R-:W-:Y:S01]  /*0b50*/  IADD3 RZ, P0, PT, R17, R14, RZ ;  /* 0x0000000e11ff7210 */ /* 0x000fe20007f1e0ff */
[----:B------:R-:W-:Y:S01]  /*0b60*/  IMAD.MOV.U32 R14, RZ, RZ, R6 ;  /* 0x000000ffff0e7224 */ /* 0x000fe200078e0006 */
[----:B------:R-:W-:-:S03]  /*0b70*/  MOV R15, R5 ;  /* 0x00000005000f7202 */ /* 0x000fc60000000f00 */
[----:B------:R-:W-:-:S05]  /*0b80*/  IMAD.WIDE.U32.X R18, R5, -0x55555556, R18, P0 ;  /* 0xaaaaaaaa05127825 */ /* 0x000fca00000e0412 */
[--C-:B------:R-:W-:Y:S02]  /*0b90*/  SHF.R.U64 R16, R18, 0x1, R19.reuse ;  /* 0x0000000112107819 */ /* 0x100fe40000001213 */
[----:B------:R-:W-:Y:S01]  /*0ba0*/  SHF.R.U32.HI R17, RZ, 0x1, R19 ;  /* 0x00000001ff117819 */ /* 0x000fe20000011613 */
[----:B------:R-:W-:-:S04]  /*0bb0*/  IMAD.WIDE R18, R7, 0x4, R10 ;  /* 0x0000000407127825 */ /* 0x000fc800078e020a */
[----:B------:R-:W-:-:S04]  /*0bc0*/  IMAD.WIDE.U32 R14, R16, -0x3, R14 ;  /* 0xfffffffd100e7825 */ /* 0x000fc800078e000e */
[----:B------:R-:W-:Y:S01]  /*0bd0*/  IMAD R27, R17, -0x3, RZ ;  /* 0xfffffffd111b7824 */ /* 0x000fe200078e02ff */
[----:B------:R-:W-:-:S04]  /*0be0*/  ISETP.NE.U32.AND P0, PT, R14, 0x2, PT ;  /* 0x000000020e00780c */ /* 0x000fc80003f05070 */
[----:B------:R-:W-:-:S04]  /*0bf0*/  IADD3 R27, PT, PT, R15, -R16, R27 ;  /* 0x800000100f1b7210 */ /* 0x000fc80007ffe01b */
[----:B------:R-:W-:-:S13]  /*0c00*/  ISETP.NE.AND.EX P0, PT, R27, RZ, PT, P0 ;  /* 0x000000ff1b00720c */ /* 0x000fda0003f05300 */
[----:B------:R-:W-:Y:S05]  /*0c10*/  @!P0 BRA `(.L_x_9) ;  /* 0xfffffffc00888947 */ /* 0x000fea000383ffff */
[----:B------:R-:W-:-:S07]  /*0c20*/  IMAD.MOV.U32 R4, RZ, RZ, R14 ;  /* 0x000000ffff047224 */ /* 0x000fce00078e000e */
.L_x_8:
[----:B------:R-:W2:Y:S04]  /*0c30*/  LDG.E R15, desc[UR12][R18.64+-0x80] ;  /* 0xffff800c120f7981 */ /* 0x000ea8000c1e1900 */
[----:B------:R-:W3:Y:S04]  /*0c40*/  LDG.E R17, desc[UR12][R18.64] ;  /* 0x0000000c12117981 */ /* 0x000ee8000c1e1900 */
[----:B------:R-:W4:Y:S01]  /*0c50*/  LDG.E R14, desc[UR12][R18.64+-0x100] ;  /* 0xffff000c120e7981 */ /* 0x000f22000c1e1900 */
[----:B------:R-:W-:-:S04]  /*0c60*/  ISETP.NE.U32.AND P0, PT, R4, 0x1, PT ;  /* 0x000000010400780c */ /* 0x000fc80003f05070 */
[----:B------:R-:W-:Y:S02]  /*0c70*/  ISETP.NE.AND.EX P0, PT, R27, RZ, PT, P0 ;  /* 0x000000ff1b00720c */ /* 0x000fe40003f05300 */
[----:B------:R-:W-:-:S11]  /*0c80*/  IADD3 R16, P1, PT, R6, 0x1, RZ ;  /* 0x0000000106107810 */ /* 0x000fd60007f3e0ff */
[--C-:B--2---:R-:W-:Y:S01]  /*0c90*/  @!P0 IMAD.IADD R9, R9, 0x1, -R15.reuse ;  /* 0x0000000109098824 */ /* 0x104fe200078e0a0f */
[----:B---3--:R-:W-:Y:S01]  /*0ca0*/  @!P0 IADD3 R20, PT, PT, R20, -R17, RZ ;  /* 0x8000001114148210 */ /* 0x008fe20007ffe0ff */
[--C-:B------:R-:W-:Y:S01]  /*0cb0*/  @P0 IMAD.IADD R22, R22, 0x1, -R15.reuse ;  /* 0x0000000116160824 */ /* 0x100fe200078e0a0f */
[-C--:B----4-:R-:W-:Y:S01]  /*0cc0*/  @!P0 IADD3 R8, PT, PT, R8, -R14.reuse, RZ ;  /* 0x8000000e08088210 */ /* 0x090fe20007ffe0ff */
[----:B------:R-:W-:Y:S01]  /*0cd0*/  @P0 IMAD.IADD R9, R9, 0x1, R15 ;  /* 0x0000000109090824 */ /* 0x000fe200078e020f */
[----:B------:R-:W-:Y:S01]  /*0ce0*/  @!P0 IADD3 R2, PT, PT, R2, R15, RZ ;  /* 0x0000000f02028210 */ /* 0x000fe20007ffe0ff */
[----:B------:R-:W-:Y:S01]  /*0cf0*/  @P0 IMAD.IADD R21, R21, 0x1, -R17 ;  /* 0x0000000115150824 */ /* 0x000fe200078e0a11 */
[-C--:B------:R-:W-:Y:S01]  /*0d00*/  @!P0 IADD3 R0, PT, PT, R0, R17.reuse, RZ ;  /* 0x0000001100008210 */ /* 0x080fe20007ffe0ff */
[--C-:B------:R-:W-:Y:S01]  /*0d10*/  @!P0 IMAD.IADD R3, R3, 0x1, R14.reuse ;  /* 0x0000000103038824 */ /* 0x100fe200078e020e */
[----:B------:R-:W-:Y:S01]  /*0d20*/  @P0 IADD3 R20, PT, PT, R20, R17, RZ ;  /* 0x0000001114140210 */ /* 0x000fe20007ffe0ff */
[----:B------:R-:W-:Y:S01]  /*0d30*/  @P0 IMAD.IADD R23, R23, 0x1, -R14 ;  /* 0x0000000117170824 */ /* 0x000fe200078e0a0e */
[----:B------:R-:W-:Y:S01]  /*0d40*/  @P0 IADD3 R8, PT, PT, R8, R14, RZ ;  /* 0x0000000e08080210 */ /* 0x000fe20007ffe0ff */
[----:B------:R-:W-:Y:S01]  /*0d50*/  VIADD R15, R7, 0xffffff9c ;  /* 0xffffff9c070f7836 */ /* 0x000fe20000000000 */
[----:B------:R-:W-:Y:S01]  /*0d60*/  IADD3.X R17, PT, PT, RZ, R5, RZ, P1, !PT ;  /* 0x00000005ff117210 */ /* 0x000fe20000ffe4ff */
[----:B------:R-:W-:Y:S06]  /*0d70*/  BRA `(.L_x_7) ;  /* 0xfffffff800207947 */ /* 0x000fec000383ffff */
.L_x_0:
[----:B------:R-:W-:Y:S01]  /*0d80*/  ISETP.NE.AND P0, PT, R26, RZ, PT ;  /* 0x000000ff1a00720c */ /* 0x000fe20003f05270 */
[----:B------:R-:W-:-:S12]  /*0d90*/  BSSY.RECONVERGENT B0, `(.L_x_10) ;  /* 0x000000a000007945 */ /* 0x000fd80003800200 */
[----:B------:R-:W-:Y:S05]  /*0da0*/  @P0 BRA `(.L_x_11) ;  /* 0x0000000000200947 */ /* 0x000fea0003800000 */
[----:B------:R-:W0:Y:S01]  /*0db0*/  LDC.64 R2, c[0x4][0x8] ;  /* 0x01000200ff027b82 */ /* 0x000e220000000a00 */
[----:B------:R-:W-:Y:S01]  /*0dc0*/  ISETP.GT.AND P0, PT, R24, R25, PT ;  /* 0x000000191800720c */ /* 0x000fe20003f04270 */
[----:B------:R-:W-:Y:S02]  /*0dd0*/  HFMA2 R5, -RZ, RZ, 0, 0 ;  /* 0x00000000ff057431 */ /* 0x000fe400000001ff */
[----:B------:R-:W-:-:S10]  /*0de0*/  IMAD.MOV.U32 R4, RZ, RZ, 0x1 ;  /* 0x00000001ff047424 */ /* 0x000fd400078e00ff */
[----:B------:R-:W-:Y:S05]  /*0df0*/  @!P0 BRA `(.L_x_12) ;  /* 0x0000000000088947 */ /* 0x000fea0003800000 */
[----:B------:R-:W1:Y:S02]  /*0e00*/  LDC.64 R6, c[0x4][RZ] ;  /* 0x01000000ff067b82 */ /* 0x000e640000000a00 */
[----:B-1----:R1:W-:Y:S02]  /*0e10*/  REDG.E.MAX.S32.STRONG.GPU desc[UR12][R6.64], R24 ;  /* 0x000000180600798e */ /* 0x0023e4000d12e30c */
.L_x_12:
[----:B0-----:R0:W5:Y:S02]  /*0e20*/  ATOMG.E.ADD.64.STRONG.GPU PT, R16, desc[UR12][R2.64], R4 ;  /* 0x80000004021079a8 */ /* 0x00116400081ef50c */
.L_x_11:
[----:B------:R-:W-:Y:S05]  /*0e30*/  BSYNC.RECONVERGENT B0 ;  /* 0x0000000000007941 */ /* 0x000fea0003800200 */
.L_x_10:
[----:B-----5:R-:W2:Y:S01]  /*0e40*/  SHFL.IDX PT, R16, R16, RZ, 0x1f ;  /* 0x00001fff10107589 */ /* 0x020ea200000e0000 */
[----:B------:R-:W2:Y:S03]  /*0e50*/  LDCU.64 UR8, c[0x0][0x390] ;  /* 0x00007200ff0877ac */ /* 0x000ea60008000a00 */
[----:B------:R-:W3:Y:S01]  /*0e60*/  SHFL.IDX PT, R17, R17, RZ, 0x1f ;  /* 0x00001fff11117589 */ /* 0x000ee200000e0000 */
[----:B--2---:R-:W-:-:S04]  /*0e70*/  ISETP.GE.U32.AND P0, PT, R16, UR8, PT ;  /* 0x0000000810007c0c */ /* 0x004fc8000bf06070 */
[----:B---3--:R-:W-:-:S13]  /*0e80*/  ISETP.GE.U32.AND.EX P0, PT, R17, UR9, PT, P0 ;  /* 0x0000000911007c0c */ /* 0x008fda000bf06100 */
[----:B------:R-:W-:Y:S05]  /*0e90*/  @!P0 BRA `(.L_x_13) ;  /* 0xfffffff000948947 */ /* 0x000fea000383ffff */
[----:B------:R-:W-:Y:S05]  /*0ea0*/  EXIT ;  /* 0x000000000000794d */ /* 0x000fea0003800000 */
.L_x_14:
[----:B------:R-:W-:-:S00]  /*0eb0*/  BRA `(.L_x_14) ;  /* 0xfffffffc00fc7947 */ /* 0x000fc0000383ffff */
[----:B------:R-:W-:-:S00]  /*0ec0*/  NOP ;  /* 0x0000000000007918 */ /* 0x000fc00000000000 */
        /* <DEDUP_REMOVED lines=11> */
.L_x_15:


//--------------------- .nv.shared.reserved.0     --------------------------
	.section	.nv.shared.reserved.0,"aw",@nobits
	.weak		__nv_reservedSMEM_offset_0_alias
	.size		__nv_reservedSMEM_offset_0_alias, 0, 64
	.other		__nv_reservedSMEM_offset_0_alias,@"STO_CUDA_RESERVED_SHARED STV_DEFAULT"
__nv_reservedSMEM_offset_0_alias:
	.zero		0
	.zero		64


//--------------------- .nv.global                --------------------------
	.section	.nv.global,"aw",@nobits
	.align	8
.nv.global:
	.type		counter,@object
	.size		counter,(best - counter)
counter:
	.zero		8
	.type		best,@object
	.size		best,(.L_0 - best)
best:
	.zero		4
.L_0:


//--------------------- .nv.constant0._Z4funcPiiiy --------------------------
	.section	.nv.constant0._Z4funcPiiiy,"a",@progbits
	.sectionflags	@""
	.align	4
.nv.constant0._Z4funcPiiiy:
	.zero		920


//--------------------- SYMBOLS --------------------------

	.type		.nv.reservedSmem.offset0,@object
	.size		.nv.reservedSmem.offset0,0x4
